//
// Generated by NVIDIA NVVM Compiler
//
// Compiler Build ID: CL-36424714
// Cuda compilation tools, release 13.0, V13.0.88
// Based on NVVM 20.0.0
//

.version 9.0
.target sm_100
.address_size 64

	// .globl	_Z5saxpyifPfS_

.visible .entry _Z5saxpyifPfS_(
	.param .u32 _Z5saxpyifPfS__param_0,
	.param .f32 _Z5saxpyifPfS__param_1,
	.param .u64 .ptr .align 1 _Z5saxpyifPfS__param_2,
	.param .u64 .ptr .align 1 _Z5saxpyifPfS__param_3
)
{
	.reg .pred 	%p<10>;
	.reg .b32 	%r<23>;
	.reg .b32 	%f<89>;
	.reg .b64 	%rd<28>;

	ld.param.u32 	%r16, [_Z5saxpyifPfS__param_0];
	ld.param.f32 	%f1, [_Z5saxpyifPfS__param_1];
	ld.param.u64 	%rd15, [_Z5saxpyifPfS__param_2];
	ld.param.u64 	%rd16, [_Z5saxpyifPfS__param_3];
	cvta.to.global.u64 	%rd1, %rd16;
	cvta.to.global.u64 	%rd2, %rd15;
	setp.lt.s32 	%p1, %r16, 1;
	@%p1 bra 	$L__BB0_13;
	and.b32  	%r1, %r16, 15;
	setp.lt.u32 	%p2, %r16, 16;
	mov.b32 	%r20, 0;
	@%p2 bra 	$L__BB0_4;
	and.b32  	%r20, %r16, 2147483632;
	neg.s32 	%r18, %r20;
	add.s64 	%rd25, %rd2, 32;
	add.s64 	%rd24, %rd1, 32;
$L__BB0_3:
	.pragma "nounroll";
	ld.global.f32 	%f2, [%rd25+-32];
	ld.global.f32 	%f3, [%rd24+-32];
	fma.rn.f32 	%f4, %f1, %f2, %f3;
	st.global.f32 	[%rd24+-32], %f4;
	ld.global.f32 	%f5, [%rd25+-28];
	ld.global.f32 	%f6, [%rd24+-28];
	fma.rn.f32 	%f7, %f1, %f5, %f6;
	st.global.f32 	[%rd24+-28], %f7;
	ld.global.f32 	%f8, [%rd25+-24];
	ld.global.f32 	%f9, [%rd24+-24];
	fma.rn.f32 	%f10, %f1, %f8, %f9;
	st.global.f32 	[%rd24+-24], %f10;
	ld.global.f32 	%f11, [%rd25+-20];
	ld.global.f32 	%f12, [%rd24+-20];
	fma.rn.f32 	%f13, %f1, %f11, %f12;
	st.global.f32 	[%rd24+-20], %f13;
	ld.global.f32 	%f14, [%rd25+-16];
	ld.global.f32 	%f15, [%rd24+-16];
	fma.rn.f32 	%f16, %f1, %f14, %f15;
	st.global.f32 	[%rd24+-16], %f16;
	ld.global.f32 	%f17, [%rd25+-12];
	ld.global.f32 	%f18, [%rd24+-12];
	fma.rn.f32 	%f19, %f1, %f17, %f18;
	st.global.f32 	[%rd24+-12], %f19;
	ld.global.f32 	%f20, [%rd25+-8];
	ld.global.f32 	%f21, [%rd24+-8];
	fma.rn.f32 	%f22, %f1, %f20, %f21;
	st.global.f32 	[%rd24+-8], %f22;
	ld.global.f32 	%f23, [%rd25+-4];
	ld.global.f32 	%f24, [%rd24+-4];
	fma.rn.f32 	%f25, %f1, %f23, %f24;
	st.global.f32 	[%rd24+-4], %f25;
	ld.global.f32 	%f26, [%rd25];
	ld.global.f32 	%f27, [%rd24];
	fma.rn.f32 	%f28, %f1, %f26, %f27;
	st.global.f32 	[%rd24], %f28;
	ld.global.f32 	%f29, [%rd25+4];
	ld.global.f32 	%f30, [%rd24+4];
	fma.rn.f32 	%f31, %f1, %f29, %f30;
	st.global.f32 	[%rd24+4], %f31;
	ld.global.f32 	%f32, [%rd25+8];
	ld.global.f32 	%f33, [%rd24+8];
	fma.rn.f32 	%f34, %f1, %f32, %f33;
	st.global.f32 	[%rd24+8], %f34;
	ld.global.f32 	%f35, [%rd25+12];
	ld.global.f32 	%f36, [%rd24+12];
	fma.rn.f32 	%f37, %f1, %f35, %f36;
	st.global.f32 	[%rd24+12], %f37;
	ld.global.f32 	%f38, [%rd25+16];
	ld.global.f32 	%f39, [%rd24+16];
	fma.rn.f32 	%f40, %f1, %f38, %f39;
	st.global.f32 	[%rd24+16], %f40;
	ld.global.f32 	%f41, [%rd25+20];
	ld.global.f32 	%f42, [%rd24+20];
	fma.rn.f32 	%f43, %f1, %f41, %f42;
	st.global.f32 	[%rd24+20], %f43;
	ld.global.f32 	%f44, [%rd25+24];
	ld.global.f32 	%f45, [%rd24+24];
	fma.rn.f32 	%f46, %f1, %f44, %f45;
	st.global.f32 	[%rd24+24], %f46;
	ld.global.f32 	%f47, [%rd25+28];
	ld.global.f32 	%f48, [%rd24+28];
	fma.rn.f32 	%f49, %f1, %f47, %f48;
	st.global.f32 	[%rd24+28], %f49;
	add.s32 	%r18, %r18, 16;
	add.s64 	%rd25, %rd25, 64;
	add.s64 	%rd24, %rd24, 64;
	setp.ne.s32 	%p3, %r18, 0;
	@%p3 bra 	$L__BB0_3;
$L__BB0_4:
	setp.eq.s32 	%p4, %r1, 0;
	@%p4 bra 	$L__BB0_13;
	and.b32  	%r7, %r16, 7;
	setp.lt.u32 	%p5, %r1, 8;
	@%p5 bra 	$L__BB0_7;
	mul.wide.u32 	%rd17, %r20, 4;
	add.s64 	%rd18, %rd2, %rd17;
	ld.global.f32 	%f50, [%rd18];
	add.s64 	%rd19, %rd1, %rd17;
	ld.global.f32 	%f51, [%rd19];
	fma.rn.f32 	%f52, %f1, %f50, %f51;
	st.global.f32 	[%rd19], %f52;
	ld.global.f32 	%f53, [%rd18+4];
	ld.global.f32 	%f54, [%rd19+4];
	fma.rn.f32 	%f55, %f1, %f53, %f54;
	st.global.f32 	[%rd19+4], %f55;
	ld.global.f32 	%f56, [%rd18+8];
	ld.global.f32 	%f57, [%rd19+8];
	fma.rn.f32 	%f58, %f1, %f56, %f57;
	st.global.f32 	[%rd19+8], %f58;
	ld.global.f32 	%f59, [%rd18+12];
	ld.global.f32 	%f60, [%rd19+12];
	fma.rn.f32 	%f61, %f1, %f59, %f60;
	st.global.f32 	[%rd19+12], %f61;
	ld.global.f32 	%f62, [%rd18+16];
	ld.global.f32 	%f63, [%rd19+16];
	fma.rn.f32 	%f64, %f1, %f62, %f63;
	st.global.f32 	[%rd19+16], %f64;
	ld.global.f32 	%f65, [%rd18+20];
	ld.global.f32 	%f66, [%rd19+20];
	fma.rn.f32 	%f67, %f1, %f65, %f66;
	st.global.f32 	[%rd19+20], %f67;
	ld.global.f32 	%f68, [%rd18+24];
	ld.global.f32 	%f69, [%rd19+24];
	fma.rn.f32 	%f70, %f1, %f68, %f69;
	st.global.f32 	[%rd19+24], %f70;
	ld.global.f32 	%f71, [%rd18+28];
	ld.global.f32 	%f72, [%rd19+28];
	fma.rn.f32 	%f73, %f1, %f71, %f72;
	st.global.f32 	[%rd19+28], %f73;
	add.s32 	%r20, %r20, 8;
$L__BB0_7:
	setp.eq.s32 	%p6, %r7, 0;
	@%p6 bra 	$L__BB0_13;
	and.b32  	%r10, %r16, 3;
	setp.lt.u32 	%p7, %r7, 4;
	@%p7 bra 	$L__BB0_10;
	mul.wide.u32 	%rd20, %r20, 4;
	add.s64 	%rd21, %rd2, %rd20;
	ld.global.f32 	%f74, [%rd21];
	add.s64 	%rd22, %rd1, %rd20;
	ld.global.f32 	%f75, [%rd22];
	fma.rn.f32 	%f76, %f1, %f74, %f75;
	st.global.f32 	[%rd22], %f76;
	ld.global.f32 	%f77, [%rd21+4];
	ld.global.f32 	%f78, [%rd22+4];
	fma.rn.f32 	%f79, %f1, %f77, %f78;
	st.global.f32 	[%rd22+4], %f79;
	ld.global.f32 	%f80, [%rd21+8];
	ld.global.f32 	%f81, [%rd22+8];
	fma.rn.f32 	%f82, %f1, %f80, %f81;
	st.global.f32 	[%rd22+8], %f82;
	ld.global.f32 	%f83, [%rd21+12];
	ld.global.f32 	%f84, [%rd22+12];
	fma.rn.f32 	%f85, %f1, %f83, %f84;
	st.global.f32 	[%rd22+12], %f85;
	add.s32 	%r20, %r20, 4;
$L__BB0_10:
	setp.eq.s32 	%p8, %r10, 0;
	@%p8 bra 	$L__BB0_13;
	mul.wide.u32 	%rd23, %r20, 4;
	add.s64 	%rd27, %rd1, %rd23;
	add.s64 	%rd26, %rd2, %rd23;
	neg.s32 	%r22, %r10;
$L__BB0_12:
	.pragma "nounroll";
	ld.global.f32 	%f86, [%rd26];
	ld.global.f32 	%f87, [%rd27];
	fma.rn.f32 	%f88, %f1, %f86, %f87;
	st.global.f32 	[%rd27], %f88;
	add.s64 	%rd27, %rd27, 4;
	add.s64 	%rd26, %rd26, 4;
	add.s32 	%r22, %r22, 1;
	setp.ne.s32 	%p9, %r22, 0;
	@%p9 bra 	$L__BB0_12;
$L__BB0_13:
	ret;

}


// ===== COMPILED SASS (sm_100) =====

	.target	sm_100

	.elftype	@"ET_EXEC"


//--------------------- .note.nv.tkinfo           --------------------------
	.section	.note.nv.tkinfo,"",@"SHT_NOTE"
	.sectionflags	@"SHF_NOTE_NV_TKINFO"
	.tkinfo
        /*0018*/ 	.word	0x00000002
        /*0030*/ 	.string	""
        /*0030*/ 	.string	"ptxas"
        /*0030*/ 	.string	"Cuda compilation tools, release 13.0, V13.0.88"
        /*0030*/ 	.string	"Build cuda_13.0.r13.0/compiler.36424714_0"
        /*0030*/ 	.string	"-arch sm_100 -m 64 "



//--------------------- .note.nv.cuinfo           --------------------------
	.section	.note.nv.cuinfo,"",@"SHT_NOTE"
	.sectionflags	@"SHF_NOTE_NV_CUINFO"
        /*0018*/ 	.short	0x0002
        /*001a*/ 	.short	0x0064
        /*001c*/ 	.short	0x0082
	.zero		2


//--------------------- .nv.info                  --------------------------
	.section	.nv.info,"",@"SHT_CUDA_INFO"
	.align	4


	//----- nvinfo : EIATTR_REGCOUNT
	.align		4
        /*0000*/ 	.byte	0x04, 0x2f
        /*0002*/ 	.short	(.L_1 - .L_0)
	.align		4
.L_0:
        /*0004*/ 	.word	index@(_Z5saxpyifPfS_)
        /*0008*/ 	.word	0x00000012


	//----- nvinfo : EIATTR_FRAME_SIZE
	.align		4
.L_1:
        /*000c*/ 	.byte	0x04, 0x11
        /*000e*/ 	.short	(.L_3 - .L_2)
	.align		4
.L_2:
        /*0010*/ 	.word	index@(_Z5saxpyifPfS_)
        /*0014*/ 	.word	0x00000000


	//----- nvinfo : EIATTR_MIN_STACK_SIZE
	.align		4
.L_3:
        /*0018*/ 	.byte	0x04, 0x12
        /*001a*/ 	.short	(.L_5 - .L_4)
	.align		4
.L_4:
        /*001c*/ 	.word	index@(_Z5saxpyifPfS_)
        /*0020*/ 	.word	0x00000000
.L_5:


//--------------------- .nv.compat                --------------------------
	.section	.nv.compat,"",@"SHT_CUDA_COMPAT_INFO"
	.align	4
        /*0000*/ 	.byte	0x02, 0x09, 0x00, 0x00, 0x02, 0x02, 0x01, 0x00, 0x02, 0x05, 0x05, 0x00, 0x03, 0x07, 0x01, 0x01
        /*0010*/ 	.byte	0x02, 0x03, 0x00, 0x00, 0x02, 0x06, 0x01, 0x00, 0x04, 0x0b, 0x08, 0x00, 0x09, 0x00, 0x00, 0x00
        /*0020*/ 	.byte	0x00, 0x00, 0x00, 0x00


//--------------------- .nv.info._Z5saxpyifPfS_   --------------------------
	.section	.nv.info._Z5saxpyifPfS_,"",@"SHT_CUDA_INFO"
	.sectionflags	@""
	.align	4


	//----- nvinfo : EIATTR_CUDA_API_VERSION
	.align		4
        /*0000*/ 	.byte	0x04, 0x37
        /*0002*/ 	.short	(.L_7 - .L_6)
.L_6:
        /*0004*/ 	.word	0x00000082


	//----- nvinfo : EIATTR_KPARAM_INFO
	.align		4
.L_7:
        /*0008*/ 	.byte	0x04, 0x17
        /*000a*/ 	.short	(.L_9 - .L_8)
.L_8:
        /*000c*/ 	.word	0x00000000
        /*0010*/ 	.short	0x0003
        /*0012*/ 	.short	0x0010
        /*0014*/ 	.byte	0x00, 0xf5, 0x21, 0x00


	//----- nvinfo : EIATTR_KPARAM_INFO
	.align		4
.L_9:
        /*0018*/ 	.byte	0x04, 0x17
        /*001a*/ 	.short	(.L_11 - .L_10)
.L_10:
        /*001c*/ 	.word	0x00000000
        /*0020*/ 	.short	0x0002
        /*0022*/ 	.short	0x0008
        /*0024*/ 	.byte	0x00, 0xf5, 0x21, 0x00


	//----- nvinfo : EIATTR_KPARAM_INFO
	.align		4
.L_11:
        /*0028*/ 	.byte	0x04, 0x17
        /*002a*/ 	.short	(.L_13 - .L_12)
.L_12:
        /*002c*/ 	.word	0x00000000
        /*0030*/ 	.short	0x0001
        /*0032*/ 	.short	0x0004
        /*0034*/ 	.byte	0x00, 0xf0, 0x11, 0x00


	//----- nvinfo : EIATTR_KPARAM_INFO
	.align		4
.L_13:
        /*0038*/ 	.byte	0x04, 0x17
        /*003a*/ 	.short	(.L_15 - .L_14)
.L_14:
        /*003c*/ 	.word	0x00000000
        /*0040*/ 	.short	0x0000
        /*0042*/ 	.short	0x0000
        /*0044*/ 	.byte	0x00, 0xf0, 0x11, 0x00


	//----- nvinfo : EIATTR_SPARSE_MMA_MASK
	.align		4
.L_15:
        /*0048*/ 	.byte	0x03, 0x50
        /*004a*/ 	.short	0x0000


	//----- nvinfo : EIATTR_MAXREG_COUNT
	.align		4
        /*004c*/ 	.byte	0x03, 0x1b
        /*004e*/ 	.short	0x00ff


	//----- nvinfo : EIATTR_MERCURY_ISA_VERSION
	.align		4
        /*0050*/ 	.byte	0x03, 0x5f
        /*0052*/ 	.short	0x0101


	//----- nvinfo : EIATTR_VRC_CTA_INIT_COUNT
	.align		4
        /*0054*/ 	.byte	0x02, 0x4a
	.zero		1
	.zero		1


	//----- nvinfo : EIATTR_EXIT_INSTR_OFFSETS
	.align		4
        /*0058*/ 	.byte	0x04, 0x1c
        /*005a*/ 	.short	(.L_17 - .L_16)


	//   ....[0]....
.L_16:
        /*005c*/ 	.word	0x00000030


	//   ....[1]....
        /*0060*/ 	.word	0x00000610


	//   ....[2]....
        /*0064*/ 	.word	0x000008c0


	//   ....[3]....
        /*0068*/ 	.word	0x00000a70


	//   ....[4]....
        /*006c*/ 	.word	0x00000bd0


	//----- nvinfo : EIATTR_CBANK_PARAM_SIZE
	.align		4
.L_17:
        /*0070*/ 	.byte	0x03, 0x19
        /*0072*/ 	.short	0x0018


	//----- nvinfo : EIATTR_PARAM_CBANK
	.align		4
        /*0074*/ 	.byte	0x04, 0x0a
        /*0076*/ 	.short	(.L_19 - .L_18)
	.align		4
.L_18:
        /*0078*/ 	.word	index@(.nv.constant0._Z5saxpyifPfS_)
        /*007c*/ 	.short	0x0380
        /*007e*/ 	.short	0x0018


	//----- nvinfo : EIATTR_SW_WAR
	.align		4
.L_19:
        /*0080*/ 	.byte	0x04, 0x36
        /*0082*/ 	.short	(.L_21 - .L_20)
.L_20:
        /*0084*/ 	.word	0x00000008
.L_21:


//--------------------- .nv.callgraph             --------------------------
	.section	.nv.callgraph,"",@"SHT_CUDA_CALLGRAPH"
	.align	4
	.sectionentsize	8
	.align		4
        /*0000*/ 	.word	0x00000000
	.align		4
        /*0004*/ 	.word	0xffffffff
	.align		4
        /*0008*/ 	.word	0x00000000
	.align		4
        /*000c*/ 	.word	0xfffffffe
	.align		4
        /*0010*/ 	.word	0x00000000
	.align		4
        /*0014*/ 	.word	0xfffffffd
	.align		4
        /*0018*/ 	.word	0x00000000
	.align		4
        /*001c*/ 	.word	0xfffffffc


//--------------------- .text._Z5saxpyifPfS_      --------------------------
	.section	.text._Z5saxpyifPfS_,"ax",@progbits
	.align	128
        .global         _Z5saxpyifPfS_
        .type           _Z5saxpyifPfS_,@function
        .size           _Z5saxpyifPfS_,(.L_x_6 - _Z5saxpyifPfS_)
        .other          _Z5saxpyifPfS_,@"STO_CUDA_ENTRY STV_DEFAULT"
_Z5saxpyifPfS_:
.text._Z5saxpyifPfS_:
[----:B------:R-:W-:Y:S08]  /*0000*/  LDC R1, c[0x0][0x37c] ;  /* 0x0000df00ff017b82 */ /* 0x000ff00000000800 */
[----:B------:R-:W0:Y:S02]  /*0010*/  LDC R6, c[0x0][0x380] ;  /* 0x0000e000ff067b82 */ /* 0x000e240000000800 */
[----:B0-----:R-:W-:-:S13]  /*0020*/  ISETP.GE.AND P0, PT, R6, 0x1, PT ;  /* 0x000000010600780c */ /* 0x001fda0003f06270 */
[----:B------:R-:W-:Y:S05]  /*0030*/  @!P0 EXIT ;  /* 0x000000000000894d */ /* 0x000fea0003800000 */
[C---:B------:R-:W-:Y:S01]  /*0040*/  ISETP.GE.U32.AND P1, PT, R6.reuse, 0x10, PT ;  /* 0x000000100600780c */ /* 0x040fe20003f26070 */
[----:B------:R-:W0:Y:S01]  /*0050*/  LDCU.64 UR8, c[0x0][0x358] ;  /* 0x00006b00ff0877ac */ /* 0x000e220008000a00 */
[----:B------:R-:W-:Y:S01]  /*0060*/  LOP3.LUT R10, R6, 0xf, RZ, 0xc0, !PT ;  /* 0x0000000f060a7812 */ /* 0x000fe200078ec0ff */
[----:B------:R-:W-:-:S03]  /*0070*/  HFMA2 R0, -RZ, RZ, 0, 0 ;  /* 0x00000000ff007431 */ /* 0x000fc600000001ff */
[----:B------:R-:W-:-:S07]  /*0080*/  ISETP.NE.AND P0, PT, R10, RZ, PT ;  /* 0x000000ff0a00720c */ /* 0x000fce0003f05270 */
[----:B------:R-:W-:Y:S06]  /*0090*/  @!P1 BRA `(.L_x_0) ;  /* 0x00000004005c9947 */ /* 0x000fec0003800000 */
[----:B------:R-:W1:Y:S01]  /*00a0*/  LDCU.64 UR6, c[0x0][0x388] ;  /* 0x00007100ff0677ac */ /* 0x000e620008000a00 */
[----:B------:R-:W-:Y:S01]  /*00b0*/  LOP3.LUT R0, R6, 0x7ffffff0, RZ, 0xc0, !PT ;  /* 0x7ffffff006007812 */ /* 0x000fe200078ec0ff */
[----:B------:R-:W2:Y:S03]  /*00c0*/  LDCU.64 UR4, c[0x0][0x390] ;  /* 0x00007200ff0477ac */ /* 0x000ea60008000a00 */
[----:B------:R-:W-:Y:S01]  /*00d0*/  IADD3 R7, PT, PT, -R0, RZ, RZ ;  /* 0x000000ff00077210 */ /* 0x000fe20007ffe1ff */
[----:B------:R-:W3:Y:S01]  /*00e0*/  LDCU UR10, c[0x0][0x384] ;  /* 0x00007080ff0a77ac */ /* 0x000ee20008000800 */
[----:B-1----:R-:W-:Y:S02]  /*00f0*/  UIADD3 UR6, UP0, UPT, UR6, 0x20, URZ ;  /* 0x0000002006067890 */ /* 0x002fe4000ff1e0ff */
[----:B--2---:R-:W-:Y:S02]  /*0100*/  UIADD3 UR4, UP1, UPT, UR4, 0x20, URZ ;  /* 0x0000002004047890 */ /* 0x004fe4000ff3e0ff */
[----:B------:R-:W-:-:S02]  /*0110*/  UIADD3.X UR7, UPT, UPT, URZ, UR7, URZ, UP0, !UPT ;  /* 0x00000007ff077290 */ /* 0x000fc400087fe4ff */
[----:B------:R-:W-:Y:S01]  /*0120*/  MOV R12, UR6 ;  /* 0x00000006000c7c02 */ /* 0x000fe20008000f00 */
[----:B------:R-:W-:Y:S01]  /*0130*/  UIADD3.X UR5, UPT, UPT, URZ, UR5, URZ, UP1, !UPT ;  /* 0x00000005ff057290 */ /* 0x000fe20008ffe4ff */
[----:B------:R-:W-:Y:S02]  /*0140*/  MOV R8, UR4 ;  /* 0x0000000400087c02 */ /* 0x000fe40008000f00 */
[----:B------:R-:W-:-:S03]  /*0150*/  MOV R3, UR7 ;  /* 0x0000000700037c02 */ /* 0x000fc60008000f00 */
[----:B---3--:R-:W-:-:S07]  /*0160*/  MOV R9, UR5 ;  /* 0x0000000500097c02 */ /* 0x008fce0008000f00 */
.L_x_1:
[----:B------:R-:W-:Y:S02]  /*0170*/  MOV R2, R12 ;  /* 0x0000000c00027202 */ /* 0x000fe40000000f00 */
[----:B-1----:R-:W-:Y:S02]  /*0180*/  MOV R4, R8 ;  /* 0x0000000800047202 */ /* 0x002fe40000000f00 */
[----:B------:R-:W-:Y:S01]  /*0190*/  MOV R5, R9 ;  /* 0x0000000900057202 */ /* 0x000fe20000000f00 */
[----:B0-----:R-:W2:Y:S04]  /*01a0*/  LDG.E R8, desc[UR8][R2.64+-0x20] ;  /* 0xffffe00802087981 */ /* 0x001ea8000c1e1900 */
[----:B------:R-:W2:Y:S04]  /*01b0*/  LDG.E R9, desc[UR8][R4.64+-0x20] ;  /* 0xffffe00804097981 */ /* 0x000ea8000c1e1900 */
[----:B------:R-:W3:Y:S04]  /*01c0*/  LDG.E R11, desc[UR8][R4.64+-0x1c] ;  /* 0xffffe408040b7981 */ /* 0x000ee8000c1e1900 */
[----:B------:R-:W4:Y:S04]  /*01d0*/  LDG.E R13, desc[UR8][R4.64+-0x18] ;  /* 0xffffe808040d7981 */ /* 0x000f28000c1e1900 */
[----:B------:R-:W5:Y:S01]  /*01e0*/  LDG.E R15, desc[UR8][R4.64+-0x14] ;  /* 0xffffec08040f7981 */ /* 0x000f62000c1e1900 */
[----:B--2---:R-:W-:-:S05]  /*01f0*/  FFMA R9, R8, UR10, R9 ;  /* 0x0000000a08097c23 */ /* 0x004fca0008000009 */
[----:B------:R0:W-:Y:S04]  /*0200*/  STG.E desc[UR8][R4.64+-0x20], R9 ;  /* 0xffffe00904007986 */ /* 0x0001e8000c101908 */
[----:B------:R-:W3:Y:S04]  /*0210*/  LDG.E R8, desc[UR8][R2.64+-0x1c] ;  /* 0xffffe40802087981 */ /* 0x000ee8000c1e1900 */
[----:B0-----:R-:W2:Y:S01]  /*0220*/  LDG.E R9, desc[UR8][R4.64+-0x10] ;  /* 0xfffff00804097981 */ /* 0x001ea2000c1e1900 */
[----:B---3--:R-:W-:-:S05]  /*0230*/  FFMA R11, R8, UR10, R11 ;  /* 0x0000000a080b7c23 */ /* 0x008fca000800000b */
[----:B------:R0:W-:Y:S04]  /*0240*/  STG.E desc[UR8][R4.64+-0x1c], R11 ;  /* 0xffffe40b04007986 */ /* 0x0001e8000c101908 */
[----:B------:R-:W4:Y:S04]  /*0250*/  LDG.E R8, desc[UR8][R2.64+-0x18] ;  /* 0xffffe80802087981 */ /* 0x000f28000c1e1900 */
[----:B0-----:R-:W3:Y:S01]  /*0260*/  LDG.E R11, desc[UR8][R4.64+-0xc] ;  /* 0xfffff408040b7981 */ /* 0x001ee2000c1e1900 */
[----:B----4-:R-:W-:-:S05]  /*0270*/  FFMA R13, R8, UR10, R13 ;  /* 0x0000000a080d7c23 */ /* 0x010fca000800000d */
[----:B------:R0:W-:Y:S04]  /*0280*/  STG.E desc[UR8][R4.64+-0x18], R13 ;  /* 0xffffe80d04007986 */ /* 0x0001e8000c101908 */
[----:B------:R-:W5:Y:S04]  /*0290*/  LDG.E R8, desc[UR8][R2.64+-0x14] ;  /* 0xffffec0802087981 */ /* 0x000f68000c1e1900 */
[----:B0-----:R-:W4:Y:S01]  /*02a0*/  LDG.E R13, desc[UR8][R4.64+-0x8] ;  /* 0xfffff808040d7981 */ /* 0x001f22000c1e1900 */
[----:B-----5:R-:W-:-:S05]  /*02b0*/  FFMA R15, R8, UR10, R15 ;  /* 0x0000000a080f7c23 */ /* 0x020fca000800000f */
[----:B------:R0:W-:Y:S04]  /*02c0*/  STG.E desc[UR8][R4.64+-0x14], R15 ;  /* 0xffffec0f04007986 */ /* 0x0001e8000c101908 */
[----:B------:R-:W2:Y:S04]  /*02d0*/  LDG.E R8, desc[UR8][R2.64+-0x10] ;  /* 0xfffff00802087981 */ /* 0x000ea8000c1e1900 */
[----:B0-----:R-:W5:Y:S01]  /*02e0*/  LDG.E R15, desc[UR8][R4.64+-0x4] ;  /* 0xfffffc08040f7981 */ /* 0x001f62000c1e1900 */
        /* <DEDUP_REMOVED lines=34> */
[----:B------:R-:W3:Y:S02]  /*0510*/  LDG.E R8, desc[UR8][R2.64+0x14] ;  /* 0x0000140802087981 */ /* 0x000ee4000c1e1900 */
[----:B---3--:R-:W-:-:S05]  /*0520*/  FFMA R11, R8, UR10, R11 ;  /* 0x0000000a080b7c23 */ /* 0x008fca000800000b */
[----:B------:R1:W-:Y:S04]  /*0530*/  STG.E desc[UR8][R4.64+0x14], R11 ;  /* 0x0000140b04007986 */ /* 0x0003e8000c101908 */
[----:B------:R-:W4:Y:S01]  /*0540*/  LDG.E R8, desc[UR8][R2.64+0x18] ;  /* 0x0000180802087981 */ /* 0x000f22000c1e1900 */
[----:B------:R-:W-:Y:S01]  /*0550*/  IADD3 R7, PT, PT, R7, 0x10, RZ ;  /* 0x0000001007077810 */ /* 0x000fe20007ffe0ff */
[----:B----4-:R-:W-:-:S05]  /*0560*/  FFMA R13, R8, UR10, R13 ;  /* 0x0000000a080d7c23 */ /* 0x010fca000800000d */
[----:B------:R1:W-:Y:S04]  /*0570*/  STG.E desc[UR8][R4.64+0x18], R13 ;  /* 0x0000180d04007986 */ /* 0x0003e8000c101908 */
[----:B------:R2:W5:Y:S01]  /*0580*/  LDG.E R8, desc[UR8][R2.64+0x1c] ;  /* 0x00001c0802087981 */ /* 0x000562000c1e1900 */
[----:B------:R-:W-:Y:S02]  /*0590*/  ISETP.NE.AND P1, PT, R7, RZ, PT ;  /* 0x000000ff0700720c */ /* 0x000fe40003f25270 */
[----:B------:R-:W-:-:S05]  /*05a0*/  IADD3 R12, P2, PT, R2, 0x40, RZ ;  /* 0x00000040020c7810 */ /* 0x000fca0007f5e0ff */
[----:B--2---:R-:W-:Y:S02]  /*05b0*/  IMAD.X R3, RZ, RZ, R3, P2 ;  /* 0x000000ffff037224 */ /* 0x004fe400010e0603 */
[----:B-----5:R-:W-:Y:S01]  /*05c0*/  FFMA R15, R8, UR10, R15 ;  /* 0x0000000a080f7c23 */ /* 0x020fe2000800000f */
[----:B------:R-:W-:-:S04]  /*05d0*/  IADD3 R8, P3, PT, R4, 0x40, RZ ;  /* 0x0000004004087810 */ /* 0x000fc80007f7e0ff */
[----:B------:R1:W-:Y:S01]  /*05e0*/  STG.E desc[UR8][R4.64+0x1c], R15 ;  /* 0x00001c0f04007986 */ /* 0x0003e2000c101908 */
[----:B0-----:R-:W-:Y:S01]  /*05f0*/  IADD3.X R9, PT, PT, RZ, R5, RZ, P3, !PT ;  /* 0x00000005ff097210 */ /* 0x001fe20001ffe4ff */
[----:B------:R-:W-:Y:S07]  /*0600*/  @P1 BRA `(.L_x_1) ;  /* 0xfffffff800d81947 */ /* 0x000fee000383ffff */
.L_x_0:
[----:B0-----:R-:W-:Y:S05]  /*0610*/  @!P0 EXIT ;  /* 0x000000000000894d */ /* 0x001fea0003800000 */
[----:B------:R-:W-:Y:S02]  /*0620*/  ISETP.GE.U32.AND P0, PT, R10, 0x8, PT ;  /* 0x000000080a00780c */ /* 0x000fe40003f06070 */
[----:B------:R-:W-:-:S04]  /*0630*/  LOP3.LUT R12, R6, 0x7, RZ, 0xc0, !PT ;  /* 0x00000007060c7812 */ /* 0x000fc800078ec0ff */
[----:B------:R-:W-:-:S07]  /*0640*/  ISETP.NE.AND P1, PT, R12, RZ, PT ;  /* 0x000000ff0c00720c */ /* 0x000fce0003f25270 */
[----:B------:R-:W-:Y:S06]  /*0650*/  @!P0 BRA `(.L_x_2) ;  /* 0x0000000000988947 */ /* 0x000fec0003800000 */
[----:B------:R-:W0:Y:S01]  /*0660*/  LDC.64 R2, c[0x0][0x388] ;  /* 0x0000e200ff027b82 */ /* 0x000e220000000a00 */
[----:B------:R-:W2:Y:S07]  /*0670*/  LDCU UR4, c[0x0][0x384] ;  /* 0x00007080ff0477ac */ /* 0x000eae0008000800 */
[----:B-1----:R-:W1:Y:S01]  /*0680*/  LDC.64 R4, c[0x0][0x390] ;  /* 0x0000e400ff047b82 */ /* 0x002e620000000a00 */
[----:B0-----:R-:W-:-:S05]  /*0690*/  IMAD.WIDE.U32 R2, R0, 0x4, R2 ;  /* 0x0000000400027825 */ /* 0x001fca00078e0002 */
[----:B------:R-:W2:Y:S01]  /*06a0*/  LDG.E R7, desc[UR8][R2.64] ;  /* 0x0000000802077981 */ /* 0x000ea2000c1e1900 */
[----:B-1----:R-:W-:-:S05]  /*06b0*/  IMAD.WIDE.U32 R4, R0, 0x4, R4 ;  /* 0x0000000400047825 */ /* 0x002fca00078e0004 */
[----:B------:R-:W2:Y:S04]  /*06c0*/  LDG.E R8, desc[UR8][R4.64] ;  /* 0x0000000804087981 */ /* 0x000ea8000c1e1900 */
[----:B------:R-:W3:Y:S04]  /*06d0*/  LDG.E R9, desc[UR8][R4.64+0x4] ;  /* 0x0000040804097981 */ /* 0x000ee8000c1e1900 */
[----:B------:R-:W4:Y:S04]  /*06e0*/  LDG.E R11, desc[UR8][R4.64+0x8] ;  /* 0x00000808040b7981 */ /* 0x000f28000c1e1900 */
[----:B------:R-:W5:Y:S01]  /*06f0*/  LDG.E R13, desc[UR8][R4.64+0xc] ;  /* 0x00000c08040d7981 */ /* 0x000f62000c1e1900 */
[----:B--2---:R-:W-:-:S05]  /*0700*/  FFMA R7, R7, UR4, R8 ;  /* 0x0000000407077c23 */ /* 0x004fca0008000008 */
[----:B------:R-:W-:Y:S04]  /*0710*/  STG.E desc[UR8][R4.64], R7 ;  /* 0x0000000704007986 */ /* 0x000fe8000c101908 */
[----:B------:R-:W3:Y:S02]  /*0720*/  LDG.E R8, desc[UR8][R2.64+0x4] ;  /* 0x0000040802087981 */ /* 0x000ee4000c1e1900 */
[----:B---3--:R-:W-:-:S05]  /*0730*/  FFMA R9, R8, UR4, R9 ;  /* 0x0000000408097c23 */ /* 0x008fca0008000009 */
[----:B------:R0:W-:Y:S04]  /*0740*/  STG.E desc[UR8][R4.64+0x4], R9 ;  /* 0x0000040904007986 */ /* 0x0001e8000c101908 */
[----:B------:R-:W4:Y:S04]  /*0750*/  LDG.E R8, desc[UR8][R2.64+0x8] ;  /* 0x0000080802087981 */ /* 0x000f28000c1e1900 */
[----:B0-----:R-:W2:Y:S01]  /*0760*/  LDG.E R9, desc[UR8][R4.64+0x14] ;  /* 0x0000140804097981 */ /* 0x001ea2000c1e1900 */
[----:B----4-:R-:W-:-:S05]  /*0770*/  FFMA R11, R8, UR4, R11 ;  /* 0x00000004080b7c23 */ /* 0x010fca000800000b */
[----:B------:R0:W-:Y:S04]  /*0780*/  STG.E desc[UR8][R4.64+0x8], R11 ;  /* 0x0000080b04007986 */ /* 0x0001e8000c101908 */
[----:B------:R-:W5:Y:S04]  /*0790*/  LDG.E R8, desc[UR8][R2.64+0xc] ;  /* 0x00000c0802087981 */ /* 0x000f68000c1e1900 */
[----:B0-----:R-:W3:Y:S01]  /*07a0*/  LDG.E R11, desc[UR8][R4.64+0x18] ;  /* 0x00001808040b7981 */ /* 0x001ee2000c1e1900 */
[----:B-----5:R-:W-:-:S03]  /*07b0*/  FFMA R13, R8, UR4, R13 ;  /* 0x00000004080d7c23 */ /* 0x020fc6000800000d */
[----:B------:R-:W4:Y:S04]  /*07c0*/  LDG.E R8, desc[UR8][R4.64+0x10] ;  /* 0x0000100804087981 */ /* 0x000f28000c1e1900 */
[----:B------:R0:W-:Y:S04]  /*07d0*/  STG.E desc[UR8][R4.64+0xc], R13 ;  /* 0x00000c0d04007986 */ /* 0x0001e8000c101908 */
[----:B------:R-:W4:Y:S04]  /*07e0*/  LDG.E R7, desc[UR8][R2.64+0x10] ;  /* 0x0000100802077981 */ /* 0x000f28000c1e1900 */
[----:B0-----:R-:W5:Y:S01]  /*07f0*/  LDG.E R13, desc[UR8][R4.64+0x1c] ;  /* 0x00001c08040d7981 */ /* 0x001f62000c1e1900 */
[----:B----4-:R-:W-:-:S05]  /*0800*/  FFMA R7, R7, UR4, R8 ;  /* 0x0000000407077c23 */ /* 0x010fca0008000008 */
[----:B------:R0:W-:Y:S04]  /*0810*/  STG.E desc[UR8][R4.64+0x10], R7 ;  /* 0x0000100704007986 */ /* 0x0001e8000c101908 */
[----:B------:R-:W2:Y:S02]  /*0820*/  LDG.E R8, desc[UR8][R2.64+0x14] ;  /* 0x0000140802087981 */ /* 0x000ea4000c1e1900 */
[----:B--2---:R-:W-:-:S05]  /*0830*/  FFMA R9, R8, UR4, R9 ;  /* 0x0000000408097c23 */ /* 0x004fca0008000009 */
[----:B------:R0:W-:Y:S04]  /*0840*/  STG.E desc[UR8][R4.64+0x14], R9 ;  /* 0x0000140904007986 */ /* 0x0001e8000c101908 */
[----:B------:R-:W3:Y:S02]  /*0850*/  LDG.E R8, desc[UR8][R2.64+0x18] ;  /* 0x0000180802087981 */ /* 0x000ee4000c1e1900 */
[----:B---3--:R-:W-:-:S05]  /*0860*/  FFMA R11, R8, UR4, R11 ;  /* 0x00000004080b7c23 */ /* 0x008fca000800000b */
[----:B------:R0:W-:Y:S04]  /*0870*/  STG.E desc[UR8][R4.64+0x18], R11 ;  /* 0x0000180b04007986 */ /* 0x0001e8000c101908 */
[----:B------:R-:W5:Y:S01]  /*0880*/  LDG.E R8, desc[UR8][R2.64+0x1c] ;  /* 0x00001c0802087981 */ /* 0x000f62000c1e1900 */
[----:B------:R-:W-:Y:S01]  /*0890*/  IADD3 R0, PT, PT, R0, 0x8, RZ ;  /* 0x0000000800007810 */ /* 0x000fe20007ffe0ff */
[----:B-----5:R-:W-:-:S05]  /*08a0*/  FFMA R13, R8, UR4, R13 ;  /* 0x00000004080d7c23 */ /* 0x020fca000800000d */
[----:B------:R0:W-:Y:S02]  /*08b0*/  STG.E desc[UR8][R4.64+0x1c], R13 ;  /* 0x00001c0d04007986 */ /* 0x0001e4000c101908 */
.L_x_2:
[----:B------:R-:W-:Y:S05]  /*08c0*/  @!P1 EXIT ;  /* 0x000000000000994d */ /* 0x000fea0003800000 */
[----:B------:R-:W-:Y:S02]  /*08d0*/  ISETP.GE.U32.AND P0, PT, R12, 0x4, PT ;  /* 0x000000040c00780c */ /* 0x000fe40003f06070 */
[----:B------:R-:W-:-:S04]  /*08e0*/  LOP3.LUT R6, R6, 0x3, RZ, 0xc0, !PT ;  /* 0x0000000306067812 */ /* 0x000fc800078ec0ff */
[----:B------:R-:W-:-:S07]  /*08f0*/  ISETP.NE.AND P1, PT, R6, RZ, PT ;  /* 0x000000ff0600720c */ /* 0x000fce0003f25270 */
[----:B------:R-:W-:Y:S06]  /*0900*/  @!P0 BRA `(.L_x_3) ;  /* 0x0000000000588947 */ /* 0x000fec0003800000 */
[----:B01----:R-:W0:Y:S01]  /*0910*/  LDC.64 R4, c[0x0][0x388] ;  /* 0x0000e200ff047b82 */ /* 0x003e220000000a00 */
[----:B------:R-:W1:Y:S07]  /*0920*/  LDCU UR4, c[0x0][0x384] ;  /* 0x00007080ff0477ac */ /* 0x000e6e0008000800 */
[----:B------:R-:W2:Y:S01]  /*0930*/  LDC.64 R2, c[0x0][0x390] ;  /* 0x0000e400ff027b82 */ /* 0x000ea20000000a00 */
[----:B0-----:R-:W-:-:S05]  /*0940*/  IMAD.WIDE.U32 R4, R0, 0x4, R4 ;  /* 0x0000000400047825 */ /* 0x001fca00078e0004 */
[----:B------:R-:W1:Y:S01]  /*0950*/  LDG.E R7, desc[UR8][R4.64] ;  /* 0x0000000804077981 */ /* 0x000e62000c1e1900 */
[----:B--2---:R-:W-:-:S05]  /*0960*/  IMAD.WIDE.U32 R2, R0, 0x4, R2 ;  /* 0x0000000400027825 */ /* 0x004fca00078e0002 */
[----:B------:R-:W1:Y:S04]  /*0970*/  LDG.E R8, desc[UR8][R2.64] ;  /* 0x0000000802087981 */ /* 0x000e68000c1e1900 */
[----:B------:R-:W2:Y:S04]  /*0980*/  LDG.E R9, desc[UR8][R2.64+0x4] ;  /* 0x0000040802097981 */ /* 0x000ea8000c1e1900 */
[----:B------:R-:W3:Y:S04]  /*0990*/  LDG.E R11, desc[UR8][R2.64+0x8] ;  /* 0x00000808020b7981 */ /* 0x000ee8000c1e1900 */
[----:B------:R-:W4:Y:S01]  /*09a0*/  LDG.E R13, desc[UR8][R2.64+0xc] ;  /* 0x00000c08020d7981 */ /* 0x000f22000c1e1900 */
[----:B-1----:R-:W-:-:S05]  /*09b0*/  FFMA R7, R7, UR4, R8 ;  /* 0x0000000407077c23 */ /* 0x002fca0008000008 */
[----:B------:R0:W-:Y:S04]  /*09c0*/  STG.E desc[UR8][R2.64], R7 ;  /* 0x0000000702007986 */ /* 0x0001e8000c101908 */
[----:B------:R-:W2:Y:S02]  /*09d0*/  LDG.E R8, desc[UR8][R4.64+0x4] ;  /* 0x0000040804087981 */ /* 0x000ea4000c1e1900 */
        /* <DEDUP_REMOVED lines=8> */
[----:B------:R0:W-:Y:S02]  /*0a60*/  STG.E desc[UR8][R2.64+0xc], R13 ;  /* 0x00000c0d02007986 */ /* 0x0001e4000c101908 */
.L_x_3:
[----:B------:R-:W-:Y:S05]  /*0a70*/  @!P1 EXIT ;  /* 0x000000000000994d */ /* 0x000fea0003800000 */
[----:B0-----:R-:W0:Y:S01]  /*0a80*/  LDC.64 R2, c[0x0][0x390] ;  /* 0x0000e400ff027b82 */ /* 0x001e220000000a00 */
[----:B------:R-:W-:Y:S01]  /*0a90*/  IMAD.MOV R6, RZ, RZ, -R6 ;  /* 0x000000ffff067224 */ /* 0x000fe200078e0a06 */
[----:B------:R-:W2:Y:S06]  /*0aa0*/  LDCU UR4, c[0x0][0x384] ;  /* 0x00007080ff0477ac */ /* 0x000eac0008000800 */
[----:B-1----:R-:W1:Y:S01]  /*0ab0*/  LDC.64 R4, c[0x0][0x388] ;  /* 0x0000e200ff047b82 */ /* 0x002e620000000a00 */
[----:B0-----:R-:W-:-:S05]  /*0ac0*/  IMAD.WIDE.U32 R2, R0, 0x4, R2 ;  /* 0x0000000400027825 */ /* 0x001fca00078e0002 */
[----:B------:R-:W-:Y:S01]  /*0ad0*/  MOV R9, R3 ;  /* 0x0000000300097202 */ /* 0x000fe20000000f00 */
[----:B-1----:R-:W-:Y:S01]  /*0ae0*/  IMAD.WIDE.U32 R4, R0, 0x4, R4 ;  /* 0x0000000400047825 */ /* 0x002fe200078e0004 */
[----:B--2---:R-:W-:-:S07]  /*0af0*/  MOV R0, R2 ;  /* 0x0000000200007202 */ /* 0x004fce0000000f00 */
.L_x_4:
[----:B0-----:R-:W-:Y:S02]  /*0b00*/  MOV R2, R0 ;  /* 0x0000000000027202 */ /* 0x001fe40000000f00 */
[----:B------:R-:W-:Y:S01]  /*0b10*/  MOV R3, R9 ;  /* 0x0000000900037202 */ /* 0x000fe20000000f00 */
[----:B------:R0:W2:Y:S04]  /*0b20*/  LDG.E R0, desc[UR8][R4.64] ;  /* 0x0000000804007981 */ /* 0x0000a8000c1e1900 */
[----:B------:R-:W2:Y:S01]  /*0b30*/  LDG.E R7, desc[UR8][R2.64] ;  /* 0x0000000802077981 */ /* 0x000ea2000c1e1900 */
[----:B------:R-:W-:-:S04]  /*0b40*/  IADD3 R6, PT, PT, R6, 0x1, RZ ;  /* 0x0000000106067810 */ /* 0x000fc80007ffe0ff */
[----:B------:R-:W-:Y:S02]  /*0b50*/  ISETP.NE.AND P0, PT, R6, RZ, PT ;  /* 0x000000ff0600720c */ /* 0x000fe40003f05270 */
[----:B0-----:R-:W-:-:S04]  /*0b60*/  IADD3 R4, P2, PT, R4, 0x4, RZ ;  /* 0x0000000404047810 */ /* 0x001fc80007f5e0ff */
[----:B------:R-:W-:Y:S01]  /*0b70*/  IADD3.X R5, PT, PT, RZ, R5, RZ, P2, !PT ;  /* 0x00000005ff057210 */ /* 0x000fe200017fe4ff */
[----:B--2---:R-:W-:Y:S01]  /*0b80*/  FFMA R7, R0, UR4, R7 ;  /* 0x0000000400077c23 */ /* 0x004fe20008000007 */
[----:B------:R-:W-:-:S04]  /*0b90*/  IADD3 R0, P1, PT, R2, 0x4, RZ ;  /* 0x0000000402007810 */ /* 0x000fc80007f3e0ff */
[----:B------:R0:W-:Y:S01]  /*0ba0*/  STG.E desc[UR8][R2.64], R7 ;  /* 0x0000000702007986 */ /* 0x0001e2000c101908 */
[----:B------:R-:W-:Y:S01]  /*0bb0*/  IADD3.X R9, PT, PT, RZ, R3, RZ, P1, !PT ;  /* 0x00000003ff097210 */ /* 0x000fe20000ffe4ff */
[----:B------:R-:W-:Y:S07]  /*0bc0*/  @P0 BRA `(.L_x_4) ;  /* 0xfffffffc00cc0947 */ /* 0x000fee000383ffff */
[----:B------:R-:W-:Y:S05]  /*0bd0*/  EXIT ;  /* 0x000000000000794d */ /* 0x000fea0003800000 */
.L_x_5:
[----:B------:R-:W-:-:S00]  /*0be0*/  BRA `(.L_x_5) ;  /* 0xfffffffc00fc7947 */ /* 0x000fc0000383ffff */
[----:B------:R-:W-:-:S00]  /*0bf0*/  NOP ;  /* 0x0000000000007918 */ /* 0x000fc00000000000 */
        /* <DEDUP_REMOVED lines=8> */
.L_x_6:


//--------------------- .nv.shared.reserved.0     --------------------------
	.section	.nv.shared.reserved.0,"aw",@nobits
	.weak		__nv_reservedSMEM_offset_0_alias
	.size		__nv_reservedSMEM_offset_0_alias, 0, 64
	.other		__nv_reservedSMEM_offset_0_alias,@"STO_CUDA_RESERVED_SHARED STV_DEFAULT"
__nv_reservedSMEM_offset_0_alias:
	.zero		0
	.zero		64


//--------------------- .nv.constant0._Z5saxpyifPfS_ --------------------------
	.section	.nv.constant0._Z5saxpyifPfS_,"a",@progbits
	.sectionflags	@""
	.align	4
.nv.constant0._Z5saxpyifPfS_:
	.zero		920


//--------------------- SYMBOLS --------------------------

	.type		.nv.reservedSmem.offset0,@object
	.size		.nv.reservedSmem.offset0,0x4
